//
// Generated by NVIDIA NVVM Compiler
//
// Compiler Build ID: CL-36424714
// Cuda compilation tools, release 13.0, V13.0.88
// Based on NVVM 20.0.0
//

.version 9.0
.target sm_100
.address_size 64

	// .globl	_Z12reduced_sum1PdS_m
// _ZZ12reduced_sum1PdS_mE5s_arr has been demoted

.visible .entry _Z12reduced_sum1PdS_m(
	.param .u64 .ptr .align 1 _Z12reduced_sum1PdS_m_param_0,
	.param .u64 .ptr .align 1 _Z12reduced_sum1PdS_m_param_1,
	.param .u64 _Z12reduced_sum1PdS_m_param_2
)
{
	.reg .pred 	%p<10>;
	.reg .b32 	%r<26>;
	.reg .b64 	%rd<23>;
	.reg .b64 	%fd<9>;
	// demoted variable
	.shared .align 8 .b8 _ZZ12reduced_sum1PdS_mE5s_arr[3512];
	ld.param.u64 	%rd6, [_Z12reduced_sum1PdS_m_param_0];
	ld.param.u64 	%rd4, [_Z12reduced_sum1PdS_m_param_1];
	ld.param.u64 	%rd5, [_Z12reduced_sum1PdS_m_param_2];
	cvta.to.global.u64 	%rd1, %rd6;
	mul.hi.u64 	%rd7, %rd5, -7689645023892592131;
	shr.u64 	%rd8, %rd7, 9;
	mov.u32 	%r9, %ctaid.x;
	cvt.u64.u32 	%rd2, %r9;
	setp.ne.s64 	%p1, %rd8, %rd2;
	mov.b32 	%r24, 439;
	@%p1 bra 	$L__BB0_2;
	mul.lo.s64 	%rd11, %rd8, 878;
	sub.s64 	%rd12, %rd5, %rd11;
	add.s64 	%rd13, %rd12, 1;
	shr.u64 	%rd14, %rd13, 1;
	cvt.u32.u64 	%r24, %rd14;
$L__BB0_2:
	mov.u32 	%r3, %tid.x;
	setp.ge.u32 	%p2, %r3, %r24;
	shl.b32 	%r10, %r3, 3;
	mov.u32 	%r11, _ZZ12reduced_sum1PdS_mE5s_arr;
	add.s32 	%r4, %r11, %r10;
	@%p2 bra 	$L__BB0_5;
	cvt.u32.u64 	%r12, %rd2;
	mad.lo.s32 	%r13, %r12, 439, %r3;
	shl.b32 	%r14, %r13, 1;
	cvt.u64.u32 	%rd3, %r14;
	setp.le.u64 	%p3, %rd5, %rd3;
	@%p3 bra 	$L__BB0_5;
	shl.b64 	%rd15, %rd3, 3;
	add.s64 	%rd16, %rd1, %rd15;
	ld.global.f64 	%fd1, [%rd16];
	st.shared.f64 	[%r4], %fd1;
$L__BB0_5:
	setp.ge.u32 	%p4, %r3, %r24;
	bar.sync 	0;
	@%p4 bra 	$L__BB0_8;
	cvt.u32.u64 	%r15, %rd2;
	mad.lo.s32 	%r16, %r15, 439, %r3;
	shl.b32 	%r5, %r16, 1;
	or.b32  	%r17, %r5, 1;
	cvt.u64.u32 	%rd17, %r17;
	setp.le.u64 	%p5, %rd5, %rd17;
	@%p5 bra 	$L__BB0_8;
	mul.wide.u32 	%rd18, %r5, 8;
	add.s64 	%rd19, %rd1, %rd18;
	ld.global.f64 	%fd2, [%rd19+8];
	ld.shared.f64 	%fd3, [%r4];
	add.f64 	%fd4, %fd2, %fd3;
	st.shared.f64 	[%r4], %fd4;
$L__BB0_8:
	bar.sync 	0;
	setp.lt.u32 	%p6, %r24, 2;
	@%p6 bra 	$L__BB0_14;
	mov.b32 	%r25, 1;
$L__BB0_10:
	mov.u32 	%r6, %r25;
	shl.b32 	%r25, %r6, 1;
	add.s32 	%r19, %r25, -1;
	and.b32  	%r20, %r19, %r3;
	setp.ne.s32 	%p7, %r20, 0;
	@%p7 bra 	$L__BB0_13;
	add.s32 	%r21, %r6, %r3;
	setp.ge.u32 	%p8, %r21, %r24;
	@%p8 bra 	$L__BB0_13;
	shl.b32 	%r22, %r6, 3;
	add.s32 	%r23, %r4, %r22;
	ld.shared.f64 	%fd5, [%r23];
	ld.shared.f64 	%fd6, [%r4];
	add.f64 	%fd7, %fd5, %fd6;
	st.shared.f64 	[%r4], %fd7;
$L__BB0_13:
	bar.sync 	0;
	setp.lt.u32 	%p9, %r25, %r24;
	@%p9 bra 	$L__BB0_10;
$L__BB0_14:
	cvta.to.global.u64 	%rd20, %rd4;
	ld.shared.f64 	%fd8, [_ZZ12reduced_sum1PdS_mE5s_arr];
	shl.b64 	%rd21, %rd2, 3;
	add.s64 	%rd22, %rd20, %rd21;
	st.global.f64 	[%rd22], %fd8;
	ret;

}


// ===== COMPILED SASS (sm_100) =====

	.target	sm_100

	.elftype	@"ET_EXEC"


//--------------------- .note.nv.tkinfo           --------------------------
	.section	.note.nv.tkinfo,"",@"SHT_NOTE"
	.sectionflags	@"SHF_NOTE_NV_TKINFO"
	.tkinfo
        /*0018*/ 	.word	0x00000002
        /*0030*/ 	.string	""
        /*0030*/ 	.string	"ptxas"
        /*0030*/ 	.string	"Cuda compilation tools, release 13.0, V13.0.88"
        /*0030*/ 	.string	"Build cuda_13.0.r13.0/compiler.36424714_0"
        /*0030*/ 	.string	"-arch sm_100 -m 64 "



//--------------------- .note.nv.cuinfo           --------------------------
	.section	.note.nv.cuinfo,"",@"SHT_NOTE"
	.sectionflags	@"SHF_NOTE_NV_CUINFO"
        /*0018*/ 	.short	0x0002
        /*001a*/ 	.short	0x0064
        /*001c*/ 	.short	0x0082
	.zero		2


//--------------------- .nv.info                  --------------------------
	.section	.nv.info,"",@"SHT_CUDA_INFO"
	.align	4


	//----- nvinfo : EIATTR_REGCOUNT
	.align		4
        /*0000*/ 	.byte	0x04, 0x2f
        /*0002*/ 	.short	(.L_1 - .L_0)
	.align		4
.L_0:
        /*0004*/ 	.word	index@(_Z12reduced_sum1PdS_m)
        /*0008*/ 	.word	0x0000000b


	//----- nvinfo : EIATTR_FRAME_SIZE
	.align		4
.L_1:
        /*000c*/ 	.byte	0x04, 0x11
        /*000e*/ 	.short	(.L_3 - .L_2)
	.align		4
.L_2:
        /*0010*/ 	.word	index@(_Z12reduced_sum1PdS_m)
        /*0014*/ 	.word	0x00000000


	//----- nvinfo : EIATTR_MIN_STACK_SIZE
	.align		4
.L_3:
        /*0018*/ 	.byte	0x04, 0x12
        /*001a*/ 	.short	(.L_5 - .L_4)
	.align		4
.L_4:
        /*001c*/ 	.word	index@(_Z12reduced_sum1PdS_m)
        /*0020*/ 	.word	0x00000000
.L_5:


//--------------------- .nv.compat                --------------------------
	.section	.nv.compat,"",@"SHT_CUDA_COMPAT_INFO"
	.align	4
        /*0000*/ 	.byte	0x02, 0x09, 0x00, 0x00, 0x02, 0x02, 0x01, 0x00, 0x02, 0x05, 0x05, 0x00, 0x03, 0x07, 0x01, 0x01
        /*0010*/ 	.byte	0x02, 0x03, 0x00, 0x00, 0x02, 0x06, 0x01, 0x00, 0x04, 0x0b, 0x08, 0x00, 0x01, 0x00, 0x00, 0x00
        /*0020*/ 	.byte	0x00, 0x00, 0x00, 0x00


//--------------------- .nv.info._Z12reduced_sum1PdS_m --------------------------
	.section	.nv.info._Z12reduced_sum1PdS_m,"",@"SHT_CUDA_INFO"
	.sectionflags	@""
	.align	4


	//----- nvinfo : EIATTR_CUDA_API_VERSION
	.align		4
        /*0000*/ 	.byte	0x04, 0x37
        /*0002*/ 	.short	(.L_7 - .L_6)
.L_6:
        /*0004*/ 	.word	0x00000082


	//----- nvinfo : EIATTR_KPARAM_INFO
	.align		4
.L_7:
        /*0008*/ 	.byte	0x04, 0x17
        /*000a*/ 	.short	(.L_9 - .L_8)
.L_8:
        /*000c*/ 	.word	0x00000000
        /*0010*/ 	.short	0x0002
        /*0012*/ 	.short	0x0010
        /*0014*/ 	.byte	0x00, 0xf0, 0x21, 0x00


	//----- nvinfo : EIATTR_KPARAM_INFO
	.align		4
.L_9:
        /*0018*/ 	.byte	0x04, 0x17
        /*001a*/ 	.short	(.L_11 - .L_10)
.L_10:
        /*001c*/ 	.word	0x00000000
        /*0020*/ 	.short	0x0001
        /*0022*/ 	.short	0x0008
        /*0024*/ 	.byte	0x00, 0xf5, 0x21, 0x00


	//----- nvinfo : EIATTR_KPARAM_INFO
	.align		4
.L_11:
        /*0028*/ 	.byte	0x04, 0x17
        /*002a*/ 	.short	(.L_13 - .L_12)
.L_12:
        /*002c*/ 	.word	0x00000000
        /*0030*/ 	.short	0x0000
        /*0032*/ 	.short	0x0000
        /*0034*/ 	.byte	0x00, 0xf5, 0x21, 0x00


	//----- nvinfo : EIATTR_SPARSE_MMA_MASK
	.align		4
.L_13:
        /*0038*/ 	.byte	0x03, 0x50
        /*003a*/ 	.short	0x0000


	//----- nvinfo : EIATTR_MAXREG_COUNT
	.align		4
        /*003c*/ 	.byte	0x03, 0x1b
        /*003e*/ 	.short	0x00ff


	//----- nvinfo : EIATTR_NUM_BARRIERS
	.align		4
        /*0040*/ 	.byte	0x02, 0x4c
        /*0042*/ 	.byte	0x01
	.zero		1


	//----- nvinfo : EIATTR_MERCURY_ISA_VERSION
	.align		4
        /*0044*/ 	.byte	0x03, 0x5f
        /*0046*/ 	.short	0x0101


	//----- nvinfo : EIATTR_VRC_CTA_INIT_COUNT
	.align		4
        /*0048*/ 	.byte	0x02, 0x4a
	.zero		1
	.zero		1


	//----- nvinfo : EIATTR_EXIT_INSTR_OFFSETS
	.align		4
        /*004c*/ 	.byte	0x04, 0x1c
        /*004e*/ 	.short	(.L_15 - .L_14)


	//   ....[0]....
.L_14:
        /*0050*/ 	.word	0x00000550


	//----- nvinfo : EIATTR_CRS_STACK_SIZE
	.align		4
.L_15:
        /*0054*/ 	.byte	0x04, 0x1e
        /*0056*/ 	.short	(.L_17 - .L_16)
.L_16:
        /*0058*/ 	.word	0x00000000


	//----- nvinfo : EIATTR_CBANK_PARAM_SIZE
	.align		4
.L_17:
        /*005c*/ 	.byte	0x03, 0x19
        /*005e*/ 	.short	0x0018


	//----- nvinfo : EIATTR_PARAM_CBANK
	.align		4
        /*0060*/ 	.byte	0x04, 0x0a
        /*0062*/ 	.short	(.L_19 - .L_18)
	.align		4
.L_18:
        /*0064*/ 	.word	index@(.nv.constant0._Z12reduced_sum1PdS_m)
        /*0068*/ 	.short	0x0380
        /*006a*/ 	.short	0x0018


	//----- nvinfo : EIATTR_SW_WAR
	.align		4
.L_19:
        /*006c*/ 	.byte	0x04, 0x36
        /*006e*/ 	.short	(.L_21 - .L_20)
.L_20:
        /*0070*/ 	.word	0x00000008
.L_21:


//--------------------- .nv.callgraph             --------------------------
	.section	.nv.callgraph,"",@"SHT_CUDA_CALLGRAPH"
	.align	4
	.sectionentsize	8
	.align		4
        /*0000*/ 	.word	0x00000000
	.align		4
        /*0004*/ 	.word	0xffffffff
	.align		4
        /*0008*/ 	.word	0x00000000
	.align		4
        /*000c*/ 	.word	0xfffffffe
	.align		4
        /*0010*/ 	.word	0x00000000
	.align		4
        /*0014*/ 	.word	0xfffffffd
	.align		4
        /*0018*/ 	.word	0x00000000
	.align		4
        /*001c*/ 	.word	0xfffffffc


//--------------------- .text._Z12reduced_sum1PdS_m --------------------------
	.section	.text._Z12reduced_sum1PdS_m,"ax",@progbits
	.align	128
        .global         _Z12reduced_sum1PdS_m
        .type           _Z12reduced_sum1PdS_m,@function
        .size           _Z12reduced_sum1PdS_m,(.L_x_8 - _Z12reduced_sum1PdS_m)
        .other          _Z12reduced_sum1PdS_m,@"STO_CUDA_ENTRY STV_DEFAULT"
_Z12reduced_sum1PdS_m:
.text._Z12reduced_sum1PdS_m:
[----:B------:R-:W-:Y:S01]  /*0000*/  LDC R1, c[0x0][0x37c] ;  /* 0x0000df00ff017b82 */ /* 0x000fe20000000800 */
[----:B------:R-:W0:Y:S01]  /*0010*/  LDCU.64 UR10, c[0x0][0x390] ;  /* 0x00007200ff0a77ac */ /* 0x000e220008000a00 */
[----:B------:R-:W1:Y:S01]  /*0020*/  S2R R0, SR_CTAID.X ;  /* 0x0000000000007919 */ /* 0x000e620000002500 */
[----:B------:R-:W2:Y:S01]  /*0030*/  S2R R3, SR_TID.X ;  /* 0x0000000000037919 */ /* 0x000ea20000002100 */
[----:B0-----:R-:W-:Y:S02]  /*0040*/  UIMAD.WIDE.U32 UR4, UR11, -0x61f7d603, URZ ;  /* 0x9e0829fd0b0478a5 */ /* 0x001fe4000f8e00ff */
[----:B------:R-:W-:Y:S02]  /*0050*/  UIMAD.WIDE.U32 UR8, UR10, -0x61f7d603, URZ ;  /* 0x9e0829fd0a0878a5 */ /* 0x000fe4000f8e00ff */
[----:B------:R-:W-:-:S04]  /*0060*/  UIMAD.WIDE.U32 UR4, UP0, UR10, -0x6ab71b69, UR4 ;  /* 0x9548e4970a0478a5 */ /* 0x000fc8000f800004 */
[----:B------:R-:W-:Y:S02]  /*0070*/  UIADD3.X UR7, UPT, UPT, URZ, URZ, URZ, UP0, !UPT ;  /* 0x000000ffff077290 */ /* 0x000fe400087fe4ff */
[----:B------:R-:W-:Y:S01]  /*0080*/  UIADD3 URZ, UP0, UPT, UR9, UR4, URZ ;  /* 0x0000000409ff7290 */ /* 0x000fe2000ff1e0ff */
[----:B------:R-:W-:-:S03]  /*0090*/  UMOV UR6, UR5 ;  /* 0x0000000500067c82 */ /* 0x000fc60008000000 */
[----:B------:R-:W-:-:S04]  /*00a0*/  UIMAD.WIDE.U32.X UR4, UR11, -0x6ab71b69, UR6, UP0 ;  /* 0x9548e4970b0478a5 */ /* 0x000fc800080e0406 */
[----:B------:R-:W-:Y:S02]  /*00b0*/  USHF.R.U64 UR6, UR4, 0x9, UR5 ;  /* 0x0000000904067899 */ /* 0x000fe40008001205 */
[----:B------:R-:W-:Y:S01]  /*00c0*/  USHF.R.U32.HI UR7, URZ, 0x9, UR5 ;  /* 0x00000009ff077899 */ /* 0x000fe20008011605 */
[----:B------:R-:W-:-:S03]  /*00d0*/  UMOV UR4, 0x1b7 ;  /* 0x000001b700047882 */ /* 0x000fc60000000000 */
[----:B-1----:R-:W-:-:S04]  /*00e0*/  ISETP.NE.U32.AND P0, PT, R0, UR6, PT ;  /* 0x0000000600007c0c */ /* 0x002fc8000bf05070 */
[----:B------:R-:W-:-:S13]  /*00f0*/  ISETP.NE.AND.EX P0, PT, RZ, UR7, PT, P0 ;  /* 0x00000007ff007c0c */ /* 0x000fda000bf05300 */
[----:B--2---:R-:W-:Y:S05]  /*0100*/  @P0 BRA `(.L_x_0) ;  /* 0x00000000001c0947 */ /* 0x004fea0003800000 */
[----:B------:R-:W0:Y:S01]  /*0110*/  LDCU.64 UR4, c[0x0][0x390] ;  /* 0x00007200ff0477ac */ /* 0x000e220008000a00 */
[----:B------:R-:W-:Y:S02]  /*0120*/  UIMAD UR7, UR7, -0x36e, URZ ;  /* 0xfffffc92070778a4 */ /* 0x000fe4000f8e02ff */
[----:B0-----:R-:W-:-:S04]  /*0130*/  UIMAD.WIDE.U32 UR4, UR6, -0x36e, UR4 ;  /* 0xfffffc92060478a5 */ /* 0x001fc8000f8e0004 */
[----:B------:R-:W-:Y:S02]  /*0140*/  UIADD3 UR5, UPT, UPT, UR5, -UR6, UR7 ;  /* 0x8000000605057290 */ /* 0x000fe4000fffe007 */
[----:B------:R-:W-:-:S04]  /*0150*/  UIADD3 UR4, UP0, UPT, UR4, 0x1, URZ ;  /* 0x0000000104047890 */ /* 0x000fc8000ff1e0ff */
[----:B------:R-:W-:-:S04]  /*0160*/  UIADD3.X UR5, UPT, UPT, URZ, UR5, URZ, UP0, !UPT ;  /* 0x00000005ff057290 */ /* 0x000fc800087fe4ff */
[----:B------:R-:W-:-:S12]  /*0170*/  USHF.R.U64 UR4, UR4, 0x1, UR5 ;  /* 0x0000000104047899 */ /* 0x000fd80008001205 */
.L_x_0:
[----:B------:R-:W0:Y:S01]  /*0180*/  S2UR UR6, SR_CgaCtaId ;  /* 0x00000000000679c3 */ /* 0x000e220000008800 */
[----:B------:R-:W-:Y:S01]  /*0190*/  ISETP.GE.U32.AND P1, PT, R3, UR4, PT ;  /* 0x0000000403007c0c */ /* 0x000fe2000bf26070 */
[----:B------:R-:W-:Y:S01]  /*01a0*/  UMOV UR5, 0x400 ;  /* 0x0000040000057882 */ /* 0x000fe20000000000 */
[----:B------:R-:W1:Y:S01]  /*01b0*/  LDCU.64 UR8, c[0x0][0x358] ;  /* 0x00006b00ff0877ac */ /* 0x000e620008000a00 */
[----:B------:R-:W-:Y:S01]  /*01c0*/  BSSY.RECONVERGENT B0, `(.L_x_1) ;  /* 0x000000e000007945 */ /* 0x000fe20003800200 */
[----:B0-----:R-:W-:-:S06]  /*01d0*/  ULEA UR5, UR6, UR5, 0x18 ;  /* 0x0000000506057291 */ /* 0x001fcc000f8ec0ff */
[----:B------:R-:W-:-:S03]  /*01e0*/  LEA R2, R3, UR5, 0x3 ;  /* 0x0000000503027c11 */ /* 0x000fc6000f8e18ff */
[----:B-1----:R-:W-:Y:S05]  /*01f0*/  @P1 BRA `(.L_x_2) ;  /* 0x0000000000281947 */ /* 0x002fea0003800000 */
[----:B------:R-:W-:-:S04]  /*0200*/  IMAD R4, R0, 0x1b7, R3 ;  /* 0x000001b700047824 */ /* 0x000fc800078e0203 */
[----:B------:R-:W-:-:S05]  /*0210*/  IMAD.SHL.U32 R5, R4, 0x2, RZ ;  /* 0x0000000204057824 */ /* 0x000fca00078e00ff */
[----:B------:R-:W-:-:S04]  /*0220*/  ISETP.GE.U32.AND P0, PT, R5, UR10, PT ;  /* 0x0000000a05007c0c */ /* 0x000fc8000bf06070 */
[----:B------:R-:W-:-:S13]  /*0230*/  ISETP.GE.U32.AND.EX P0, PT, RZ, UR11, PT, P0 ;  /* 0x0000000bff007c0c */ /* 0x000fda000bf06100 */
[----:B------:R-:W-:Y:S05]  /*0240*/  @P0 BRA `(.L_x_2) ;  /* 0x0000000000140947 */ /* 0x000fea0003800000 */
[----:B------:R-:W0:Y:S02]  /*0250*/  LDCU.64 UR6, c[0x0][0x380] ;  /* 0x00007000ff0677ac */ /* 0x000e240008000a00 */
[----:B0-----:R-:W-:-:S04]  /*0260*/  LEA R4, P0, R5, UR6, 0x3 ;  /* 0x0000000605047c11 */ /* 0x001fc8000f8018ff */
[----:B------:R-:W-:-:S06]  /*0270*/  LEA.HI.X R5, R5, UR7, RZ, 0x3, P0 ;  /* 0x0000000705057c11 */ /* 0x000fcc00080f1cff */
[----:B------:R-:W2:Y:S04]  /*0280*/  LDG.E.64 R4, desc[UR8][R4.64] ;  /* 0x0000000804047981 */ /* 0x000ea8000c1e1b00 */
[----:B--2---:R0:W-:Y:S02]  /*0290*/  STS.64 [R2], R4 ;  /* 0x0000000402007388 */ /* 0x0041e40000000a00 */
.L_x_2:
[----:B------:R-:W-:Y:S05]  /*02a0*/  BSYNC.RECONVERGENT B0 ;  /* 0x0000000000007941 */ /* 0x000fea0003800200 */
.L_x_1:
[----:B------:R-:W-:Y:S06]  /*02b0*/  BAR.SYNC.DEFER_BLOCKING 0x0 ;  /* 0x0000000000007b1d */ /* 0x000fec0000010000 */
[----:B------:R-:W-:Y:S04]  /*02c0*/  BSSY.RECONVERGENT B0, `(.L_x_3) ;  /* 0x000000e000007945 */ /* 0x000fe80003800200 */
[----:B------:R-:W-:Y:S05]  /*02d0*/  @P1 BRA `(.L_x_4) ;  /* 0x0000000000301947 */ /* 0x000fea0003800000 */
[----:B0-----:R-:W-:-:S04]  /*02e0*/  IMAD R4, R0, 0x1b7, R3 ;  /* 0x000001b700047824 */ /* 0x001fc800078e0203 */
[----:B------:R-:W-:-:S04]  /*02f0*/  IMAD.SHL.U32 R7, R4, 0x2, RZ ;  /* 0x0000000204077824 */ /* 0x000fc800078e00ff */
[----:B------:R-:W-:-:S05]  /*0300*/  VIADD R4, R7, 0x1 ;  /* 0x0000000107047836 */ /* 0x000fca0000000000 */
[----:B------:R-:W-:-:S04]  /*0310*/  ISETP.GE.U32.AND P0, PT, R4, UR10, PT ;  /* 0x0000000a04007c0c */ /* 0x000fc8000bf06070 */
[----:B------:R-:W-:-:S13]  /*0320*/  ISETP.GE.U32.AND.EX P0, PT, RZ, UR11, PT, P0 ;  /* 0x0000000bff007c0c */ /* 0x000fda000bf06100 */
[----:B------:R-:W-:Y:S05]  /*0330*/  @P0 BRA `(.L_x_4) ;  /* 0x0000000000180947 */ /* 0x000fea0003800000 */
[----:B------:R-:W0:Y:S02]  /*0340*/  LDC.64 R4, c[0x0][0x380] ;  /* 0x0000e000ff047b82 */ /* 0x000e240000000a00 */
[----:B0-----:R-:W-:Y:S02]  /*0350*/  IMAD.WIDE.U32 R4, R7, 0x8, R4 ;  /* 0x0000000807047825 */ /* 0x001fe400078e0004 */
[----:B------:R-:W0:Y:S04]  /*0360*/  LDS.64 R6, [R2] ;  /* 0x0000000002067984 */ /* 0x000e280000000a00 */
[----:B------:R-:W0:Y:S02]  /*0370*/  LDG.E.64 R4, desc[UR8][R4.64+0x8] ;  /* 0x0000080804047981 */ /* 0x000e24000c1e1b00 */
[----:B0-----:R-:W-:-:S07]  /*0380*/  DADD R6, R4, R6 ;  /* 0x0000000004067229 */ /* 0x001fce0000000006 */
[----:B------:R1:W-:Y:S04]  /*0390*/  STS.64 [R2], R6 ;  /* 0x0000000602007388 */ /* 0x0003e80000000a00 */
.L_x_4:
[----:B------:R-:W-:Y:S05]  /*03a0*/  BSYNC.RECONVERGENT B0 ;  /* 0x0000000000007941 */ /* 0x000fea0003800200 */
.L_x_3:
[----:B------:R-:W-:Y:S01]  /*03b0*/  BAR.SYNC.DEFER_BLOCKING 0x0 ;  /* 0x0000000000007b1d */ /* 0x000fe20000010000 */
[----:B------:R-:W-:-:S09]  /*03c0*/  UISETP.GE.U32.AND UP0, UPT, UR4, 0x2, UPT ;  /* 0x000000020400788c */ /* 0x000fd2000bf06070 */
[----:B------:R-:W-:Y:S05]  /*03d0*/  BRA.U !UP0, `(.L_x_5) ;  /* 0x00000001083c7547 */ /* 0x000fea000b800000 */
[----:B------:R-:W-:-:S05]  /*03e0*/  UMOV UR5, 0x1 ;  /* 0x0000000100057882 */ /* 0x000fca0000000000 */
.L_x_6:
[----:B------:R-:W-:Y:S01]  /*03f0*/  IMAD.U32 R8, RZ, RZ, UR5 ;  /* 0x00000005ff087e24 */ /* 0x000fe2000f8e00ff */
[----:B------:R-:W-:-:S03]  /*0400*/  USHF.L.U32 UR5, UR5, 0x1, URZ ;  /* 0x0000000105057899 */ /* 0x000fc600080006ff */
[----:B0-2---:R-:W-:Y:S01]  /*0410*/  IMAD.IADD R4, R3, 0x1, R8 ;  /* 0x0000000103047824 */ /* 0x005fe200078e0208 */
[----:B------:R-:W-:Y:S02]  /*0420*/  UIADD3 UR6, UPT, UPT, UR5, -0x1, URZ ;  /* 0xffffffff05067890 */ /* 0x000fe4000fffe0ff */
[----:B------:R-:W-:-:S04]  /*0430*/  UISETP.GE.U32.AND UP0, UPT, UR5, UR4, UPT ;  /* 0x000000040500728c */ /* 0x000fc8000bf06070 */
[----:B------:R-:W-:-:S04]  /*0440*/  LOP3.LUT P0, RZ, R3, UR6, RZ, 0xc0, !PT ;  /* 0x0000000603ff7c12 */ /* 0x000fc8000f80c0ff */
[----:B------:R-:W-:-:S13]  /*0450*/  ISETP.GE.U32.OR P0, PT, R4, UR4, P0 ;  /* 0x0000000404007c0c */ /* 0x000fda0008706470 */
[----:B------:R-:W-:Y:S01]  /*0460*/  @!P0 IMAD R8, R8, 0x8, R2 ;  /* 0x0000000808088824 */ /* 0x000fe200078e0202 */
[----:B-1----:R-:W-:Y:S04]  /*0470*/  @!P0 LDS.64 R6, [R2] ;  /* 0x0000000002068984 */ /* 0x002fe80000000a00 */
[----:B------:R-:W0:Y:S02]  /*0480*/  @!P0 LDS.64 R4, [R8] ;  /* 0x0000000008048984 */ /* 0x000e240000000a00 */
[----:B0-----:R-:W-:-:S07]  /*0490*/  @!P0 DADD R4, R4, R6 ;  /* 0x0000000004048229 */ /* 0x001fce0000000006 */
[----:B------:R2:W-:Y:S01]  /*04a0*/  @!P0 STS.64 [R2], R4 ;  /* 0x0000000402008388 */ /* 0x0005e20000000a00 */
[----:B------:R-:W-:Y:S06]  /*04b0*/  BAR.SYNC.DEFER_BLOCKING 0x0 ;  /* 0x0000000000007b1d */ /* 0x000fec0000010000 */
[----:B------:R-:W-:Y:S05]  /*04c0*/  BRA.U !UP0, `(.L_x_6) ;  /* 0xfffffffd08c87547 */ /* 0x000fea000b83ffff */
.L_x_5:
[----:B------:R-:W3:Y:S01]  /*04d0*/  S2UR UR6, SR_CgaCtaId ;  /* 0x00000000000679c3 */ /* 0x000ee20000008800 */
[----:B------:R-:W-:-:S07]  /*04e0*/  UMOV UR5, 0x400 ;  /* 0x0000040000057882 */ /* 0x000fce0000000000 */
[----:B0-2---:R-:W0:Y:S01]  /*04f0*/  LDC.64 R4, c[0x0][0x388] ;  /* 0x0000e200ff047b82 */ /* 0x005e220000000a00 */
[----:B---3--:R-:W-:Y:S01]  /*0500*/  ULEA UR5, UR6, UR5, 0x18 ;  /* 0x0000000506057291 */ /* 0x008fe2000f8ec0ff */
[----:B0-----:R-:W-:-:S08]  /*0510*/  LEA R4, P0, R0, R4, 0x3 ;  /* 0x0000000400047211 */ /* 0x001fd000078018ff */
[----:B-1----:R-:W0:Y:S01]  /*0520*/  LDS.64 R2, [UR5] ;  /* 0x00000005ff027984 */ /* 0x002e220008000a00 */
[----:B------:R-:W-:-:S05]  /*0530*/  LEA.HI.X R5, R0, R5, RZ, 0x3, P0 ;  /* 0x0000000500057211 */ /* 0x000fca00000f1cff */
[----:B0-----:R-:W-:Y:S01]  /*0540*/  STG.E.64 desc[UR8][R4.64], R2 ;  /* 0x0000000204007986 */ /* 0x001fe2000c101b08 */
[----:B------:R-:W-:Y:S05]  /*0550*/  EXIT ;  /* 0x000000000000794d */ /* 0x000fea0003800000 */
.L_x_7:
[----:B------:R-:W-:-:S00]  /*0560*/  BRA `(.L_x_7) ;  /* 0xfffffffc00fc7947 */ /* 0x000fc0000383ffff */
[----:B------:R-:W-:-:S00]  /*0570*/  NOP ;  /* 0x0000000000007918 */ /* 0x000fc00000000000 */
        /* <DEDUP_REMOVED lines=8> */
.L_x_8:


//--------------------- .nv.shared._Z12reduced_sum1PdS_m --------------------------
	.section	.nv.shared._Z12reduced_sum1PdS_m,"aw",@nobits
	.sectionflags	@""
	.align	8
.nv.shared._Z12reduced_sum1PdS_m:
	.zero		4536


//--------------------- .nv.shared.reserved.0     --------------------------
	.section	.nv.shared.reserved.0,"aw",@nobits
	.weak		__nv_reservedSMEM_offset_0_alias
	.size		__nv_reservedSMEM_offset_0_alias, 0, 64
	.other		__nv_reservedSMEM_offset_0_alias,@"STO_CUDA_RESERVED_SHARED STV_DEFAULT"
__nv_reservedSMEM_offset_0_alias:
	.zero		0
	.zero		64


//--------------------- .nv.constant0._Z12reduced_sum1PdS_m --------------------------
	.section	.nv.constant0._Z12reduced_sum1PdS_m,"a",@progbits
	.sectionflags	@""
	.align	4
.nv.constant0._Z12reduced_sum1PdS_m:
	.zero		920


//--------------------- SYMBOLS --------------------------

	.type		.nv.reservedSmem.offset0,@object
	.size		.nv.reservedSmem.offset0,0x4
	.type		.nv.reservedSmem.cap,@object
	.size		.nv.reservedSmem.cap,0x4
